//
// Generated by NVIDIA NVVM Compiler
//
// Compiler Build ID: CL-36424714
// Cuda compilation tools, release 13.0, V13.0.88
// Based on NVVM 20.0.0
//

.version 9.0
.target sm_100
.address_size 64

	// .globl	vecAdd

.visible .entry vecAdd(
	.param .u64 .ptr .align 1 vecAdd_param_0,
	.param .u64 .ptr .align 1 vecAdd_param_1,
	.param .u64 .ptr .align 1 vecAdd_param_2,
	.param .u64 vecAdd_param_3
)
{
	.reg .pred 	%p<3>;
	.reg .b32 	%r<29>;
	.reg .b64 	%rd<17>;

	ld.param.u64 	%rd7, [vecAdd_param_0];
	ld.param.u64 	%rd8, [vecAdd_param_1];
	ld.param.u64 	%rd9, [vecAdd_param_2];
	ld.param.u64 	%rd10, [vecAdd_param_3];
	mov.u32 	%r1, %ntid.x;
	mov.u32 	%r2, %ctaid.x;
	mov.u32 	%r3, %tid.x;
	mad.lo.s32 	%r4, %r1, %r2, %r3;
	cvt.u64.u32 	%rd1, %r4;
	setp.le.u64 	%p1, %rd10, %rd1;
	@%p1 bra 	$L__BB0_3;
	cvta.to.global.u64 	%rd12, %rd7;
	cvta.to.global.u64 	%rd13, %rd8;
	cvta.to.global.u64 	%rd14, %rd9;
	shl.b64 	%rd15, %rd1, 2;
	add.s64 	%rd2, %rd12, %rd15;
	add.s64 	%rd3, %rd13, %rd15;
	add.s64 	%rd4, %rd14, %rd15;
	mov.b64 	%rd16, 1000;
$L__BB0_2:
	ld.global.u32 	%r5, [%rd2];
	ld.global.u32 	%r6, [%rd3];
	add.s32 	%r7, %r6, %r5;
	st.global.u32 	[%rd4], %r7;
	ld.global.u32 	%r8, [%rd2];
	ld.global.u32 	%r9, [%rd3];
	add.s32 	%r10, %r9, %r8;
	st.global.u32 	[%rd4], %r10;
	ld.global.u32 	%r11, [%rd2];
	ld.global.u32 	%r12, [%rd3];
	add.s32 	%r13, %r12, %r11;
	st.global.u32 	[%rd4], %r13;
	ld.global.u32 	%r14, [%rd2];
	ld.global.u32 	%r15, [%rd3];
	add.s32 	%r16, %r15, %r14;
	st.global.u32 	[%rd4], %r16;
	ld.global.u32 	%r17, [%rd2];
	ld.global.u32 	%r18, [%rd3];
	add.s32 	%r19, %r18, %r17;
	st.global.u32 	[%rd4], %r19;
	ld.global.u32 	%r20, [%rd2];
	ld.global.u32 	%r21, [%rd3];
	add.s32 	%r22, %r21, %r20;
	st.global.u32 	[%rd4], %r22;
	ld.global.u32 	%r23, [%rd2];
	ld.global.u32 	%r24, [%rd3];
	add.s32 	%r25, %r24, %r23;
	st.global.u32 	[%rd4], %r25;
	ld.global.u32 	%r26, [%rd2];
	ld.global.u32 	%r27, [%rd3];
	add.s32 	%r28, %r27, %r26;
	st.global.u32 	[%rd4], %r28;
	add.s64 	%rd16, %rd16, -8;
	setp.ne.s64 	%p2, %rd16, 0;
	@%p2 bra 	$L__BB0_2;
$L__BB0_3:
	ret;

}


// ===== COMPILED SASS (sm_100) =====

	.target	sm_100

	.elftype	@"ET_EXEC"


//--------------------- .note.nv.tkinfo           --------------------------
	.section	.note.nv.tkinfo,"",@"SHT_NOTE"
	.sectionflags	@"SHF_NOTE_NV_TKINFO"
	.tkinfo
        /*0018*/ 	.word	0x00000002
        /*0030*/ 	.string	""
        /*0030*/ 	.string	"ptxas"
        /*0030*/ 	.string	"Cuda compilation tools, release 13.0, V13.0.88"
        /*0030*/ 	.string	"Build cuda_13.0.r13.0/compiler.36424714_0"
        /*0030*/ 	.string	"-arch sm_100 -m 64 "



//--------------------- .note.nv.cuinfo           --------------------------
	.section	.note.nv.cuinfo,"",@"SHT_NOTE"
	.sectionflags	@"SHF_NOTE_NV_CUINFO"
        /*0018*/ 	.short	0x0002
        /*001a*/ 	.short	0x0064
        /*001c*/ 	.short	0x0082
	.zero		2


//--------------------- .nv.info                  --------------------------
	.section	.nv.info,"",@"SHT_CUDA_INFO"
	.align	4


	//----- nvinfo : EIATTR_REGCOUNT
	.align		4
        /*0000*/ 	.byte	0x04, 0x2f
        /*0002*/ 	.short	(.L_1 - .L_0)
	.align		4
.L_0:
        /*0004*/ 	.word	index@(vecAdd)
        /*0008*/ 	.word	0x00000012


	//----- nvinfo : EIATTR_FRAME_SIZE
	.align		4
.L_1:
        /*000c*/ 	.byte	0x04, 0x11
        /*000e*/ 	.short	(.L_3 - .L_2)
	.align		4
.L_2:
        /*0010*/ 	.word	index@(vecAdd)
        /*0014*/ 	.word	0x00000000


	//----- nvinfo : EIATTR_MIN_STACK_SIZE
	.align		4
.L_3:
        /*0018*/ 	.byte	0x04, 0x12
        /*001a*/ 	.short	(.L_5 - .L_4)
	.align		4
.L_4:
        /*001c*/ 	.word	index@(vecAdd)
        /*0020*/ 	.word	0x00000000
.L_5:


//--------------------- .nv.compat                --------------------------
	.section	.nv.compat,"",@"SHT_CUDA_COMPAT_INFO"
	.align	4
        /*0000*/ 	.byte	0x02, 0x09, 0x00, 0x00, 0x02, 0x02, 0x01, 0x00, 0x02, 0x05, 0x05, 0x00, 0x03, 0x07, 0x01, 0x01
        /*0010*/ 	.byte	0x02, 0x03, 0x00, 0x00, 0x02, 0x06, 0x01, 0x00, 0x04, 0x0b, 0x08, 0x00, 0x09, 0x00, 0x00, 0x00
        /*0020*/ 	.byte	0x00, 0x00, 0x00, 0x00


//--------------------- .nv.info.vecAdd           --------------------------
	.section	.nv.info.vecAdd,"",@"SHT_CUDA_INFO"
	.sectionflags	@""
	.align	4


	//----- nvinfo : EIATTR_CUDA_API_VERSION
	.align		4
        /*0000*/ 	.byte	0x04, 0x37
        /*0002*/ 	.short	(.L_7 - .L_6)
.L_6:
        /*0004*/ 	.word	0x00000082


	//----- nvinfo : EIATTR_KPARAM_INFO
	.align		4
.L_7:
        /*0008*/ 	.byte	0x04, 0x17
        /*000a*/ 	.short	(.L_9 - .L_8)
.L_8:
        /*000c*/ 	.word	0x00000000
        /*0010*/ 	.short	0x0003
        /*0012*/ 	.short	0x0018
        /*0014*/ 	.byte	0x00, 0xf0, 0x21, 0x00


	//----- nvinfo : EIATTR_KPARAM_INFO
	.align		4
.L_9:
        /*0018*/ 	.byte	0x04, 0x17
        /*001a*/ 	.short	(.L_11 - .L_10)
.L_10:
        /*001c*/ 	.word	0x00000000
        /*0020*/ 	.short	0x0002
        /*0022*/ 	.short	0x0010
        /*0024*/ 	.byte	0x00, 0xf5, 0x21, 0x00


	//----- nvinfo : EIATTR_KPARAM_INFO
	.align		4
.L_11:
        /*0028*/ 	.byte	0x04, 0x17
        /*002a*/ 	.short	(.L_13 - .L_12)
.L_12:
        /*002c*/ 	.word	0x00000000
        /*0030*/ 	.short	0x0001
        /*0032*/ 	.short	0x0008
        /*0034*/ 	.byte	0x00, 0xf5, 0x21, 0x00


	//----- nvinfo : EIATTR_KPARAM_INFO
	.align		4
.L_13:
        /*0038*/ 	.byte	0x04, 0x17
        /*003a*/ 	.short	(.L_15 - .L_14)
.L_14:
        /*003c*/ 	.word	0x00000000
        /*0040*/ 	.short	0x0000
        /*0042*/ 	.short	0x0000
        /*0044*/ 	.byte	0x00, 0xf5, 0x21, 0x00


	//----- nvinfo : EIATTR_SPARSE_MMA_MASK
	.align		4
.L_15:
        /*0048*/ 	.byte	0x03, 0x50
        /*004a*/ 	.short	0x0000


	//----- nvinfo : EIATTR_MAXREG_COUNT
	.align		4
        /*004c*/ 	.byte	0x03, 0x1b
        /*004e*/ 	.short	0x00ff


	//----- nvinfo : EIATTR_MERCURY_ISA_VERSION
	.align		4
        /*0050*/ 	.byte	0x03, 0x5f
        /*0052*/ 	.short	0x0101


	//----- nvinfo : EIATTR_VRC_CTA_INIT_COUNT
	.align		4
        /*0054*/ 	.byte	0x02, 0x4a
	.zero		1
	.zero		1


	//----- nvinfo : EIATTR_EXIT_INSTR_OFFSETS
	.align		4
        /*0058*/ 	.byte	0x04, 0x1c
        /*005a*/ 	.short	(.L_17 - .L_16)


	//   ....[0]....
.L_16:
        /*005c*/ 	.word	0x00000080


	//   ....[1]....
        /*0060*/ 	.word	0x00000bb0


	//----- nvinfo : EIATTR_CBANK_PARAM_SIZE
	.align		4
.L_17:
        /*0064*/ 	.byte	0x03, 0x19
        /*0066*/ 	.short	0x0020


	//----- nvinfo : EIATTR_PARAM_CBANK
	.align		4
        /*0068*/ 	.byte	0x04, 0x0a
        /*006a*/ 	.short	(.L_19 - .L_18)
	.align		4
.L_18:
        /*006c*/ 	.word	index@(.nv.constant0.vecAdd)
        /*0070*/ 	.short	0x0380
        /*0072*/ 	.short	0x0020


	//----- nvinfo : EIATTR_SW_WAR
	.align		4
.L_19:
        /*0074*/ 	.byte	0x04, 0x36
        /*0076*/ 	.short	(.L_21 - .L_20)
.L_20:
        /*0078*/ 	.word	0x00000008
.L_21:


//--------------------- .nv.callgraph             --------------------------
	.section	.nv.callgraph,"",@"SHT_CUDA_CALLGRAPH"
	.align	4
	.sectionentsize	8
	.align		4
        /*0000*/ 	.word	0x00000000
	.align		4
        /*0004*/ 	.word	0xffffffff
	.align		4
        /*0008*/ 	.word	0x00000000
	.align		4
        /*000c*/ 	.word	0xfffffffe
	.align		4
        /*0010*/ 	.word	0x00000000
	.align		4
        /*0014*/ 	.word	0xfffffffd
	.align		4
        /*0018*/ 	.word	0x00000000
	.align		4
        /*001c*/ 	.word	0xfffffffc


//--------------------- .text.vecAdd              --------------------------
	.section	.text.vecAdd,"ax",@progbits
	.align	128
        .global         vecAdd
        .type           vecAdd,@function
        .size           vecAdd,(.L_x_2 - vecAdd)
        .other          vecAdd,@"STO_CUDA_ENTRY STV_DEFAULT"
vecAdd:
.text.vecAdd:
[----:B------:R-:W-:Y:S01]  /*0000*/  LDC R1, c[0x0][0x37c] ;  /* 0x0000df00ff017b82 */ /* 0x000fe20000000800 */
[----:B------:R-:W0:Y:S01]  /*0010*/  S2R R0, SR_CTAID.X ;  /* 0x0000000000007919 */ /* 0x000e220000002500 */
[----:B------:R-:W0:Y:S01]  /*0020*/  LDCU UR4, c[0x0][0x360] ;  /* 0x00006c00ff0477ac */ /* 0x000e220008000800 */
[----:B------:R-:W0:Y:S01]  /*0030*/  S2R R3, SR_TID.X ;  /* 0x0000000000037919 */ /* 0x000e220000002100 */
[----:B------:R-:W1:Y:S01]  /*0040*/  LDCU.64 UR6, c[0x0][0x398] ;  /* 0x00007300ff0677ac */ /* 0x000e620008000a00 */
[----:B0-----:R-:W-:-:S05]  /*0050*/  IMAD R0, R0, UR4, R3 ;  /* 0x0000000400007c24 */ /* 0x001fca000f8e0203 */
[----:B-1----:R-:W-:-:S04]  /*0060*/  ISETP.GE.U32.AND P0, PT, R0, UR6, PT ;  /* 0x0000000600007c0c */ /* 0x002fc8000bf06070 */
[----:B------:R-:W-:-:S13]  /*0070*/  ISETP.GE.U32.AND.EX P0, PT, RZ, UR7, PT, P0 ;  /* 0x00000007ff007c0c */ /* 0x000fda000bf06100 */
[----:B------:R-:W-:Y:S05]  /*0080*/  @P0 EXIT ;  /* 0x000000000000094d */ /* 0x000fea0003800000 */
[----:B------:R-:W0:Y:S01]  /*0090*/  LDCU.128 UR8, c[0x0][0x380] ;  /* 0x00007000ff0877ac */ /* 0x000e220008000c00 */
[----:B------:R-:W-:Y:S01]  /*00a0*/  IMAD.SHL.U32 R6, R0, 0x4, RZ ;  /* 0x0000000400067824 */ /* 0x000fe200078e00ff */
[----:B------:R-:W-:Y:S01]  /*00b0*/  SHF.R.U32.HI R0, RZ, 0x1e, R0 ;  /* 0x0000001eff007819 */ /* 0x000fe20000011600 */
[----:B------:R-:W1:Y:S01]  /*00c0*/  LDCU.64 UR4, c[0x0][0x390] ;  /* 0x00007200ff0477ac */ /* 0x000e620008000a00 */
[----:B------:R-:W2:Y:S02]  /*00d0*/  LDCU.64 UR6, c[0x0][0x358] ;  /* 0x00006b00ff0677ac */ /* 0x000ea40008000a00 */
[C---:B0-----:R-:W-:Y:S02]  /*00e0*/  IADD3 R2, P0, PT, R6.reuse, UR8, RZ ;  /* 0x0000000806027c10 */ /* 0x041fe4000ff1e0ff */
[C---:B------:R-:W-:Y:S02]  /*00f0*/  IADD3 R4, P1, PT, R6.reuse, UR10, RZ ;  /* 0x0000000a06047c10 */ /* 0x040fe4000ff3e0ff */
[----:B-1----:R-:W-:Y:S01]  /*0100*/  IADD3 R6, P2, PT, R6, UR4, RZ ;  /* 0x0000000406067c10 */ /* 0x002fe2000ff5e0ff */
[----:B------:R-:W-:Y:S01]  /*0110*/  UMOV UR4, URZ ;  /* 0x000000ff00047c82 */ /* 0x000fe20008000000 */
[----:B------:R-:W-:-:S02]  /*0120*/  IADD3.X R3, PT, PT, R0, UR9, RZ, P0, !PT ;  /* 0x0000000900037c10 */ /* 0x000fc400087fe4ff */
[C---:B------:R-:W-:Y:S02]  /*0130*/  IADD3.X R5, PT, PT, R0.reuse, UR11, RZ, P1, !PT ;  /* 0x0000000b00057c10 */ /* 0x040fe40008ffe4ff */
[----:B------:R-:W-:Y:S01]  /*0140*/  IADD3.X R7, PT, PT, R0, UR5, RZ, P2, !PT ;  /* 0x0000000500077c10 */ /* 0x000fe200097fe4ff */
[----:B--2---:R-:W-:-:S06]  /*0150*/  UMOV UR5, 0x3e8 ;  /* 0x000003e800057882 */ /* 0x004fcc0000000000 */
.L_x_0:
[----:B------:R-:W2:Y:S04]  /*0160*/  LDG.E R0, desc[UR6][R2.64] ;  /* 0x0000000602007981 */ /* 0x000ea8000c1e1900 */
[----:B0-----:R-:W2:Y:S02]  /*0170*/  LDG.E R9, desc[UR6][R4.64] ;  /* 0x0000000604097981 */ /* 0x001ea4000c1e1900 */
[----:B--2---:R-:W-:-:S05]  /*0180*/  IMAD.IADD R9, R0, 0x1, R9 ;  /* 0x0000000100097824 */ /* 0x004fca00078e0209 */
[----:B------:R0:W-:Y:S04]  /*0190*/  STG.E desc[UR6][R6.64], R9 ;  /* 0x0000000906007986 */ /* 0x0001e8000c101906 */
[----:B------:R-:W2:Y:S04]  /*01a0*/  LDG.E R0, desc[UR6][R2.64] ;  /* 0x0000000602007981 */ /* 0x000ea8000c1e1900 */
[----:B------:R-:W2:Y:S02]  /*01b0*/  LDG.E R11, desc[UR6][R4.64] ;  /* 0x00000006040b7981 */ /* 0x000ea4000c1e1900 */
[----:B--2---:R-:W-:-:S05]  /*01c0*/  IADD3 R11, PT, PT, R0, R11, RZ ;  /* 0x0000000b000b7210 */ /* 0x004fca0007ffe0ff */
[----:B------:R1:W-:Y:S04]  /*01d0*/  STG.E desc[UR6][R6.64], R11 ;  /* 0x0000000b06007986 */ /* 0x0003e8000c101906 */
[----:B------:R-:W2:Y:S04]  /*01e0*/  LDG.E R0, desc[UR6][R2.64] ;  /* 0x0000000602007981 */ /* 0x000ea8000c1e1900 */
[----:B------:R-:W2:Y:S02]  /*01f0*/  LDG.E R13, desc[UR6][R4.64] ;  /* 0x00000006040d7981 */ /* 0x000ea4000c1e1900 */
[----:B--2---:R-:W-:-:S05]  /*0200*/  IMAD.IADD R13, R0, 0x1, R13 ;  /* 0x00000001000d7824 */ /* 0x004fca00078e020d */
[----:B------:R2:W-:Y:S04]  /*0210*/  STG.E desc[UR6][R6.64], R13 ;  /* 0x0000000d06007986 */ /* 0x0005e8000c101906 */
[----:B------:R-:W3:Y:S04]  /*0220*/  LDG.E R0, desc[UR6][R2.64] ;  /* 0x0000000602007981 */ /* 0x000ee8000c1e1900 */
[----:B------:R-:W3:Y:S02]  /*0230*/  LDG.E R15, desc[UR6][R4.64] ;  /* 0x00000006040f7981 */ /* 0x000ee4000c1e1900 */
[----:B---3--:R-:W-:-:S05]  /*0240*/  IMAD.IADD R15, R0, 0x1, R15 ;  /* 0x00000001000f7824 */ /* 0x008fca00078e020f */
[----:B------:R3:W-:Y:S04]  /*0250*/  STG.E desc[UR6][R6.64], R15 ;  /* 0x0000000f06007986 */ /* 0x0007e8000c101906 */
[----:B------:R-:W4:Y:S04]  /*0260*/  LDG.E R0, desc[UR6][R2.64] ;  /* 0x0000000602007981 */ /* 0x000f28000c1e1900 */
[----:B0-----:R-:W4:Y:S02]  /*0270*/  LDG.E R9, desc[UR6][R4.64] ;  /* 0x0000000604097981 */ /* 0x001f24000c1e1900 */
[----:B----4-:R-:W-:-:S05]  /*0280*/  IADD3 R9, PT, PT, R0, R9, RZ ;  /* 0x0000000900097210 */ /* 0x010fca0007ffe0ff */
[----:B------:R0:W-:Y:S04]  /*0290*/  STG.E desc[UR6][R6.64], R9 ;  /* 0x0000000906007986 */ /* 0x0001e8000c101906 */
[----:B------:R-:W4:Y:S04]  /*02a0*/  LDG.E R0, desc[UR6][R2.64] ;  /* 0x0000000602007981 */ /* 0x000f28000c1e1900 */
[----:B-1----:R-:W4:Y:S02]  /*02b0*/  LDG.E R11, desc[UR6][R4.64] ;  /* 0x00000006040b7981 */ /* 0x002f24000c1e1900 */
[----:B----4-:R-:W-:-:S05]  /*02c0*/  IMAD.IADD R11, R0, 0x1, R11 ;  /* 0x00000001000b7824 */ /* 0x010fca00078e020b */
[----:B------:R1:W-:Y:S04]  /*02d0*/  STG.E desc[UR6][R6.64], R11 ;  /* 0x0000000b06007986 */ /* 0x0003e8000c101906 */
[----:B------:R-:W4:Y:S04]  /*02e0*/  LDG.E R0, desc[UR6][R2.64] ;  /* 0x0000000602007981 */ /* 0x000f28000c1e1900 */
[----:B--2---:R-:W4:Y:S02]  /*02f0*/  LDG.E R13, desc[UR6][R4.64] ;  /* 0x00000006040d7981 */ /* 0x004f24000c1e1900 */
[----:B----4-:R-:W-:-:S05]  /*0300*/  IMAD.IADD R13, R0, 0x1, R13 ;  /* 0x00000001000d7824 */ /* 0x010fca00078e020d */
[----:B------:R2:W-:Y:S04]  /*0310*/  STG.E desc[UR6][R6.64], R13 ;  /* 0x0000000d06007986 */ /* 0x0005e8000c101906 */
[----:B------:R-:W4:Y:S04]  /*0320*/  LDG.E R0, desc[UR6][R2.64] ;  /* 0x0000000602007981 */ /* 0x000f28000c1e1900 */
[----:B---3--:R-:W4:Y:S02]  /*0330*/  LDG.E R15, desc[UR6][R4.64] ;  /* 0x00000006040f7981 */ /* 0x008f24000c1e1900 */
[----:B----4-:R-:W-:-:S05]  /*0340*/  IADD3 R15, PT, PT, R0, R15, RZ ;  /* 0x0000000f000f7210 */ /* 0x010fca0007ffe0ff */
[----:B------:R3:W-:Y:S04]  /*0350*/  STG.E desc[UR6][R6.64], R15 ;  /* 0x0000000f06007986 */ /* 0x0007e8000c101906 */
[----:B------:R-:W4:Y:S04]  /*0360*/  LDG.E R0, desc[UR6][R2.64] ;  /* 0x0000000602007981 */ /* 0x000f28000c1e1900 */
[----:B0-----:R-:W4:Y:S02]  /*0370*/  LDG.E R9, desc[UR6][R4.64] ;  /* 0x0000000604097981 */ /* 0x001f24000c1e1900 */
[----:B----4-:R-:W-:-:S05]  /*0380*/  IMAD.IADD R9, R0, 0x1, R9 ;  /* 0x0000000100097824 */ /* 0x010fca00078e0209 */
[----:B------:R0:W-:Y:S04]  /*0390*/  STG.E desc[UR6][R6.64], R9 ;  /* 0x0000000906007986 */ /* 0x0001e8000c101906 */
[----:B------:R-:W4:Y:S04]  /*03a0*/  LDG.E R0, desc[UR6][R2.64] ;  /* 0x0000000602007981 */ /* 0x000f28000c1e1900 */
[----:B-1----:R-:W4:Y:S02]  /*03b0*/  LDG.E R11, desc[UR6][R4.64] ;  /* 0x00000006040b7981 */ /* 0x002f24000c1e1900 */
[----:B----4-:R-:W-:-:S05]  /*03c0*/  IMAD.IADD R11, R0, 0x1, R11 ;  /* 0x00000001000b7824 */ /* 0x010fca00078e020b */
[----:B------:R1:W-:Y:S04]  /*03d0*/  STG.E desc[UR6][R6.64], R11 ;  /* 0x0000000b06007986 */ /* 0x0003e8000c101906 */
[----:B------:R-:W4:Y:S04]  /*03e0*/  LDG.E R0, desc[UR6][R2.64] ;  /* 0x0000000602007981 */ /* 0x000f28000c1e1900 */
[----:B--2---:R-:W4:Y:S02]  /*03f0*/  LDG.E R13, desc[UR6][R4.64] ;  /* 0x00000006040d7981 */ /* 0x004f24000c1e1900 */
[----:B----4-:R-:W-:-:S05]  /*0400*/  IADD3 R13, PT, PT, R0, R13, RZ ;  /* 0x0000000d000d7210 */ /* 0x010fca0007ffe0ff */
[----:B------:R2:W-:Y:S04]  /*0410*/  STG.E desc[UR6][R6.64], R13 ;  /* 0x0000000d06007986 */ /* 0x0005e8000c101906 */
[----:B------:R-:W4:Y:S04]  /*0420*/  LDG.E R0, desc[UR6][R2.64] ;  /* 0x0000000602007981 */ /* 0x000f28000c1e1900 */
[----:B---3--:R-:W4:Y:S02]  /*0430*/  LDG.E R15, desc[UR6][R4.64] ;  /* 0x00000006040f7981 */ /* 0x008f24000c1e1900 */
[----:B----4-:R-:W-:-:S05]  /*0440*/  IMAD.IADD R15, R0, 0x1, R15 ;  /* 0x00000001000f7824 */ /* 0x010fca00078e020f */
[----:B------:R3:W-:Y:S04]  /*0450*/  STG.E desc[UR6][R6.64], R15 ;  /* 0x0000000f06007986 */ /* 0x0007e8000c101906 */
[----:B------:R-:W4:Y:S04]  /*0460*/  LDG.E R0, desc[UR6][R2.64] ;  /* 0x0000000602007981 */ /* 0x000f28000c1e1900 */
[----:B0-----:R-:W4:Y:S02]  /*0470*/  LDG.E R9, desc[UR6][R4.64] ;  /* 0x0000000604097981 */ /* 0x001f24000c1e1900 */
[----:B----4-:R-:W-:-:S05]  /*0480*/  IMAD.IADD R9, R0, 0x1, R9 ;  /* 0x0000000100097824 */ /* 0x010fca00078e0209 */
[----:B------:R0:W-:Y:S04]  /*0490*/  STG.E desc[UR6][R6.64], R9 ;  /* 0x0000000906007986 */ /* 0x0001e8000c101906 */
[----:B------:R-:W4:Y:S04]  /*04a0*/  LDG.E R0, desc[UR6][R2.64] ;  /* 0x0000000602007981 */ /* 0x000f28000c1e1900 */
[----:B-1----:R-:W4:Y:S02]  /*04b0*/  LDG.E R11, desc[UR6][R4.64] ;  /* 0x00000006040b7981 */ /* 0x002f24000c1e1900 */
[----:B----4-:R-:W-:-:S05]  /*04c0*/  IADD3 R11, PT, PT, R0, R11, RZ ;  /* 0x0000000b000b7210 */ /* 0x010fca0007ffe0ff */
        /* <DEDUP_REMOVED lines=101> */
[----:B------:R-:W2:Y:S04]  /*0b20*/  LDG.E R0, desc[UR6][R2.64] ;  /* 0x0000000602007981 */ /* 0x000ea8000c1e1900 */
[----:B---3--:R-:W2:Y:S01]  /*0b30*/  LDG.E R15, desc[UR6][R4.64] ;  /* 0x00000006040f7981 */ /* 0x008ea2000c1e1900 */
[----:B------:R-:W-:-:S04]  /*0b40*/  UIADD3 UR5, UP0, UPT, UR5, -0x28, URZ ;  /* 0xffffffd805057890 */ /* 0x000fc8000ff1e0ff */
[----:B------:R-:W-:Y:S02]  /*0b50*/  UIADD3.X UR4, UPT, UPT, UR4, -0x1, URZ, UP0, !UPT ;  /* 0xffffffff04047890 */ /* 0x000fe400087fe4ff */
[----:B------:R-:W-:-:S04]  /*0b60*/  UISETP.NE.U32.AND UP0, UPT, UR5, URZ, UPT ;  /* 0x000000ff0500728c */ /* 0x000fc8000bf05070 */
[----:B------:R-:W-:Y:S01]  /*0b70*/  UISETP.NE.AND.EX UP0, UPT, UR4, URZ, UPT, UP0 ;  /* 0x000000ff0400728c */ /* 0x000fe2000bf05300 */
[----:B--2---:R-:W-:-:S05]  /*0b80*/  IADD3 R15, PT, PT, R0, R15, RZ ;  /* 0x0000000f000f7210 */ /* 0x004fca0007ffe0ff */
[----:B------:R0:W-:Y:S03]  /*0b90*/  STG.E desc[UR6][R6.64], R15 ;  /* 0x0000000f06007986 */ /* 0x0001e6000c101906 */
[----:B------:R-:W-:Y:S05]  /*0ba0*/  BRA.U UP0, `(.L_x_0) ;  /* 0xfffffff5006c7547 */ /* 0x000fea000b83ffff */
[----:B------:R-:W-:Y:S05]  /*0bb0*/  EXIT ;  /* 0x000000000000794d */ /* 0x000fea0003800000 */
.L_x_1:
[----:B------:R-:W-:-:S00]  /*0bc0*/  BRA `(.L_x_1) ;  /* 0xfffffffc00fc7947 */ /* 0x000fc0000383ffff */
[----:B------:R-:W-:-:S00]  /*0bd0*/  NOP ;  /* 0x0000000000007918 */ /* 0x000fc00000000000 */
        /* <DEDUP_REMOVED lines=10> */
.L_x_2:


//--------------------- .nv.shared.reserved.0     --------------------------
	.section	.nv.shared.reserved.0,"aw",@nobits
	.weak		__nv_reservedSMEM_offset_0_alias
	.size		__nv_reservedSMEM_offset_0_alias, 0, 64
	.other		__nv_reservedSMEM_offset_0_alias,@"STO_CUDA_RESERVED_SHARED STV_DEFAULT"
__nv_reservedSMEM_offset_0_alias:
	.zero		0
	.zero		64


//--------------------- .nv.constant0.vecAdd      --------------------------
	.section	.nv.constant0.vecAdd,"a",@progbits
	.sectionflags	@""
	.align	4
.nv.constant0.vecAdd:
	.zero		928


//--------------------- SYMBOLS --------------------------

	.type		.nv.reservedSmem.offset0,@object
	.size		.nv.reservedSmem.offset0,0x4
